//
// Generated by NVIDIA NVVM Compiler
//
// Compiler Build ID: CL-36424714
// Cuda compilation tools, release 13.0, V13.0.88
// Based on NVVM 20.0.0
//

.version 9.0
.target sm_100
.address_size 64

	// .globl	_Z12kernel_hellov
.extern .func  (.param .b32 func_retval0) vprintf
(
	.param .b64 vprintf_param_0,
	.param .b64 vprintf_param_1
)
;
.global .align 1 .b8 $str[24] = {72, 101, 108, 108, 111, 32, 102, 114, 111, 109, 32, 116, 104, 101, 32, 100, 101, 118, 105, 99, 101, 46, 10};

.visible .entry _Z12kernel_hellov()
{
	.reg .b32 	%r<3>;
	.reg .b64 	%rd<3>;

	mov.u64 	%rd1, $str;
	cvta.global.u64 	%rd2, %rd1;
	{ // callseq 0, 0
	.param .b64 param0;
	st.param.b64 	[param0], %rd2;
	.param .b64 param1;
	st.param.b64 	[param1], 0;
	.param .b32 retval0;
	call.uni (retval0), 
	vprintf, 
	(
	param0, 
	param1
	);
	ld.param.b32 	%r1, [retval0];
	} // callseq 0
	ret;

}


// ===== COMPILED SASS (sm_100) =====

	.target	sm_100

	.elftype	@"ET_EXEC"


//--------------------- .note.nv.tkinfo           --------------------------
	.section	.note.nv.tkinfo,"",@"SHT_NOTE"
	.sectionflags	@"SHF_NOTE_NV_TKINFO"
	.tkinfo
        /*0018*/ 	.word	0x00000002
        /*0030*/ 	.string	""
        /*0030*/ 	.string	"ptxas"
        /*0030*/ 	.string	"Cuda compilation tools, release 13.0, V13.0.88"
        /*0030*/ 	.string	"Build cuda_13.0.r13.0/compiler.36424714_0"
        /*0030*/ 	.string	"-arch sm_100 -m 64 "



//--------------------- .note.nv.cuinfo           --------------------------
	.section	.note.nv.cuinfo,"",@"SHT_NOTE"
	.sectionflags	@"SHF_NOTE_NV_CUINFO"
        /*0018*/ 	.short	0x0002
        /*001a*/ 	.short	0x0064
        /*001c*/ 	.short	0x0082
	.zero		2


//--------------------- .nv.info                  --------------------------
	.section	.nv.info,"",@"SHT_CUDA_INFO"
	.align	4


	//----- nvinfo : EIATTR_REGCOUNT
	.align		4
        /*0000*/ 	.byte	0x04, 0x2f
        /*0002*/ 	.short	(.L_2 - .L_1)
	.align		4
.L_1:
        /*0004*/ 	.word	index@(_Z12kernel_hellov)
        /*0008*/ 	.word	0x00000018


	//----- nvinfo : EIATTR_FRAME_SIZE
	.align		4
.L_2:
        /*000c*/ 	.byte	0x04, 0x11
        /*000e*/ 	.short	(.L_4 - .L_3)
	.align		4
.L_3:
        /*0010*/ 	.word	index@(_Z12kernel_hellov)
        /*0014*/ 	.word	0x00000000


	//----- nvinfo : EIATTR_MIN_STACK_SIZE
	.align		4
.L_4:
        /*0018*/ 	.byte	0x04, 0x12
        /*001a*/ 	.short	(.L_6 - .L_5)
	.align		4
.L_5:
        /*001c*/ 	.word	index@(_Z12kernel_hellov)
        /*0020*/ 	.word	0x00000000
.L_6:


//--------------------- .nv.compat                --------------------------
	.section	.nv.compat,"",@"SHT_CUDA_COMPAT_INFO"
	.align	4
        /*0000*/ 	.byte	0x02, 0x09, 0x00, 0x00, 0x02, 0x02, 0x01, 0x00, 0x02, 0x05, 0x05, 0x00, 0x03, 0x07, 0x01, 0x01
        /*0010*/ 	.byte	0x02, 0x03, 0x00, 0x00, 0x02, 0x06, 0x01, 0x00, 0x04, 0x0b, 0x08, 0x00, 0x09, 0x00, 0x00, 0x00
        /*0020*/ 	.byte	0x00, 0x00, 0x00, 0x00


//--------------------- .nv.info._Z12kernel_hellov --------------------------
	.section	.nv.info._Z12kernel_hellov,"",@"SHT_CUDA_INFO"
	.sectionflags	@""
	.align	4


	//----- nvinfo : EIATTR_CUDA_API_VERSION
	.align		4
        /*0000*/ 	.byte	0x04, 0x37
        /*0002*/ 	.short	(.L_8 - .L_7)
.L_7:
        /*0004*/ 	.word	0x00000082


	//----- nvinfo : EIATTR_SPARSE_MMA_MASK
	.align		4
.L_8:
        /*0008*/ 	.byte	0x03, 0x50
        /*000a*/ 	.short	0x0000


	//----- nvinfo : EIATTR_MAXREG_COUNT
	.align		4
        /*000c*/ 	.byte	0x03, 0x1b
        /*000e*/ 	.short	0x00ff


	//----- nvinfo : EIATTR_EXTERNS
	.align		4
        /*0010*/ 	.byte	0x04, 0x0f
        /*0012*/ 	.short	(.L_10 - .L_9)


	//   ....[0]....
	.align		4
.L_9:
        /*0014*/ 	.word	index@(vprintf)


	//----- nvinfo : EIATTR_MERCURY_ISA_VERSION
	.align		4
.L_10:
        /*0018*/ 	.byte	0x03, 0x5f
        /*001a*/ 	.short	0x0101


	//----- nvinfo : EIATTR_VRC_CTA_INIT_COUNT
	.align		4
        /*001c*/ 	.byte	0x02, 0x4a
	.zero		1
	.zero		1


	//----- nvinfo : EIATTR_SYSCALL_OFFSETS
	.align		4
        /*0020*/ 	.byte	0x04, 0x46
        /*0022*/ 	.short	(.L_12 - .L_11)


	//   ....[0]....
.L_11:
        /*0024*/ 	.word	0x00000080


	//----- nvinfo : EIATTR_EXIT_INSTR_OFFSETS
	.align		4
.L_12:
        /*0028*/ 	.byte	0x04, 0x1c
        /*002a*/ 	.short	(.L_14 - .L_13)


	//   ....[0]....
.L_13:
        /*002c*/ 	.word	0x00000090


	//----- nvinfo : EIATTR_SW_WAR
	.align		4
.L_14:
        /*0030*/ 	.byte	0x04, 0x36
        /*0032*/ 	.short	(.L_16 - .L_15)
.L_15:
        /*0034*/ 	.word	0x00000008
.L_16:


//--------------------- .nv.callgraph             --------------------------
	.section	.nv.callgraph,"",@"SHT_CUDA_CALLGRAPH"
	.align	4
	.sectionentsize	8
	.align		4
        /*0000*/ 	.word	0x00000000
	.align		4
        /*0004*/ 	.word	0xffffffff
	.align		4
        /*0008*/ 	.word	index@(_Z12kernel_hellov)
	.align		4
        /*000c*/ 	.word	index@(vprintf)
	.align		4
        /*0010*/ 	.word	0x00000000
	.align		4
        /*0014*/ 	.word	0xfffffffe
	.align		4
        /*0018*/ 	.word	0x00000000
	.align		4
        /*001c*/ 	.word	0xfffffffd
	.align		4
        /*0020*/ 	.word	0x00000000
	.align		4
        /*0024*/ 	.word	0xfffffffc


//--------------------- .nv.constant4             --------------------------
	.section	.nv.constant4,"a",@progbits
	.align	8
	.align		8
.nv.constant4:
        /*0000*/ 	.dword	vprintf
	.align		8
        /*0008*/ 	.dword	$str


//--------------------- .text._Z12kernel_hellov   --------------------------
	.section	.text._Z12kernel_hellov,"ax",@progbits
	.align	128
        .global         _Z12kernel_hellov
        .type           _Z12kernel_hellov,@function
        .size           _Z12kernel_hellov,(.L_x_2 - _Z12kernel_hellov)
        .other          _Z12kernel_hellov,@"STO_CUDA_ENTRY STV_DEFAULT"
_Z12kernel_hellov:
.text._Z12kernel_hellov:
[----:B------:R-:W0:Y:S01]  /*0000*/  LDC R1, c[0x0][0x37c] ;  /* 0x0000df00ff017b82 */ /* 0x000e220000000800 */
[----:B------:R-:W-:Y:S01]  /*0010*/  MOV R0, 0x0 ;  /* 0x0000000000007802 */ /* 0x000fe20000000f00 */
[----:B------:R-:W1:Y:S01]  /*0020*/  LDCU.64 UR4, c[0x4][0x8] ;  /* 0x01000100ff0477ac */ /* 0x000e620008000a00 */
[----:B------:R-:W-:-:S05]  /*0030*/  CS2R R6, SRZ ;  /* 0x0000000000067805 */ /* 0x000fca000001ff00 */
[----:B------:R2:W3:Y:S01]  /*0040*/  LDC.64 R2, c[0x4][R0] ;  /* 0x0100000000027b82 */ /* 0x0004e20000000a00 */
[----:B-1----:R-:W-:Y:S02]  /*0050*/  IMAD.U32 R4, RZ, RZ, UR4 ;  /* 0x00000004ff047e24 */ /* 0x002fe4000f8e00ff */
[----:B--2---:R-:W-:-:S07]  /*0060*/  IMAD.U32 R5, RZ, RZ, UR5 ;  /* 0x00000005ff057e24 */ /* 0x004fce000f8e00ff */
[----:B------:R-:W-:-:S07]  /*0070*/  LEPC R20, `(.L_x_0) ;  /* 0x000000001014794e */ /* 0x000fce0000000000 */
[----:B0--3--:R-:W-:Y:S05]  /*0080*/  CALL.ABS.NOINC R2 ;  /* 0x0000000002007343 */ /* 0x009fea0003c00000 */
.L_x_0:
[----:B------:R-:W-:Y:S05]  /*0090*/  EXIT ;  /* 0x000000000000794d */ /* 0x000fea0003800000 */
.L_x_1:
[----:B------:R-:W-:-:S00]  /*00a0*/  BRA `(.L_x_1) ;  /* 0xfffffffc00fc7947 */ /* 0x000fc0000383ffff */
[----:B------:R-:W-:-:S00]  /*00b0*/  NOP ;  /* 0x0000000000007918 */ /* 0x000fc00000000000 */
        /* <DEDUP_REMOVED lines=12> */
.L_x_2:


//--------------------- .nv.global.init           --------------------------
	.section	.nv.global.init,"aw",@progbits
.nv.global.init:
	.type		$str,@object
	.size		$str,(.L_0 - $str)
$str:
        /*0000*/ 	.byte	0x48, 0x65, 0x6c, 0x6c, 0x6f, 0x20, 0x66, 0x72, 0x6f, 0x6d, 0x20, 0x74, 0x68, 0x65, 0x20, 0x64
        /*0010*/ 	.byte	0x65, 0x76, 0x69, 0x63, 0x65, 0x2e, 0x0a, 0x00
.L_0:


//--------------------- .nv.shared.reserved.0     --------------------------
	.section	.nv.shared.reserved.0,"aw",@nobits
	.weak		__nv_reservedSMEM_offset_0_alias
	.size		__nv_reservedSMEM_offset_0_alias, 0, 64
	.other		__nv_reservedSMEM_offset_0_alias,@"STO_CUDA_RESERVED_SHARED STV_DEFAULT"
__nv_reservedSMEM_offset_0_alias:
	.zero		0
	.zero		64


//--------------------- .nv.constant0._Z12kernel_hellov --------------------------
	.section	.nv.constant0._Z12kernel_hellov,"a",@progbits
	.sectionflags	@""
	.align	4
.nv.constant0._Z12kernel_hellov:
	.zero		896


//--------------------- SYMBOLS --------------------------

	.type		.nv.reservedSmem.offset0,@object
	.size		.nv.reservedSmem.offset0,0x4
	.type		vprintf,@function
